	.target	sm_120a

	.elftype	@"ET_EXEC"


//--------------------- .note.nv.tkinfo           --------------------------
	.section	.note.nv.tkinfo,"",@"SHT_NOTE"
	.sectionflags	@"SHF_NOTE_NV_TKINFO"
	.tkinfo
        /*0018*/ 	.word	0x00000080
        /*0030*/ 	.string	""
        /*0030*/ 	.string	"ptxas"
        /*0030*/ 	.string	"Cuda compilation tools, release 12.8, V12.8.93"
        /*0030*/ 	.string	"Build cuda_12.8.r12.8/compiler.35583870_0"
        /*0030*/ 	.string	"-v  -lineinfo  -arch sm_120a "



//--------------------- .note.nv.cuver            --------------------------
	.section	.note.nv.cuver,"",@"SHT_NOTE"
	.sectionflags	@"SHF_NOTE_NV_CUVER"
        /*0018*/ 	.short	0x0001
        /*001a*/ 	.short	0x0078
        /*001c*/ 	.short	0x0001
        /*001e*/ 	.short	0x0000
        /*0020*/ 	.short	0x0001
        /*0022*/ 	.short	0x0000


//--------------------- .nv.info                  --------------------------
	.section	.nv.info,"",@"SHT_CUDA_INFO"
	.align	4


	//----- nvinfo : EIATTR_REGCOUNT
	.align		4
        /*0000*/ 	.byte	0x04, 0x2f
        /*0002*/ 	.short	(.L_1 - .L_0)
	.align		4
.L_0:
        /*0004*/ 	.word	index@(triton_poi_fused_add_0)
        /*0008*/ 	.word	0x0000000e


	//----- nvinfo : EIATTR_FRAME_SIZE
	.align		4
.L_1:
        /*000c*/ 	.byte	0x04, 0x11
        /*000e*/ 	.short	(.L_3 - .L_2)
	.align		4
.L_2:
        /*0010*/ 	.word	index@(triton_poi_fused_add_0)
        /*0014*/ 	.word	0x00000000


	//----- nvinfo : EIATTR_MIN_STACK_SIZE
	.align		4
.L_3:
        /*0018*/ 	.byte	0x04, 0x12
        /*001a*/ 	.short	(.L_5 - .L_4)
	.align		4
.L_4:
        /*001c*/ 	.word	index@(triton_poi_fused_add_0)
        /*0020*/ 	.word	0x00000000
.L_5:


//--------------------- .nv.info.triton_poi_fused_add_0 --------------------------
	.section	.nv.info.triton_poi_fused_add_0,"",@"SHT_CUDA_INFO"
	.sectionflags	@""
	.align	4


	//----- nvinfo : EIATTR_CUDA_API_VERSION
	.align		4
        /*0000*/ 	.byte	0x04, 0x37
        /*0002*/ 	.short	(.L_7 - .L_6)
.L_6:
        /*0004*/ 	.word	0x00000080


	//----- nvinfo : EIATTR_KPARAM_INFO
	.align		4
.L_7:
        /*0008*/ 	.byte	0x04, 0x17
        /*000a*/ 	.short	(.L_9 - .L_8)
.L_8:
        /*000c*/ 	.word	0x00000000
        /*0010*/ 	.short	0x0004
        /*0012*/ 	.short	0x0020
        /*0014*/ 	.byte	0x00, 0xf4, 0x21, 0x00


	//----- nvinfo : EIATTR_KPARAM_INFO
	.align		4
.L_9:
        /*0018*/ 	.byte	0x04, 0x17
        /*001a*/ 	.short	(.L_11 - .L_10)
.L_10:
        /*001c*/ 	.word	0x00000000
        /*0020*/ 	.short	0x0003
        /*0022*/ 	.short	0x0018
        /*0024*/ 	.byte	0x00, 0xf0, 0x11, 0x00


	//----- nvinfo : EIATTR_KPARAM_INFO
	.align		4
.L_11:
        /*0028*/ 	.byte	0x04, 0x17
        /*002a*/ 	.short	(.L_13 - .L_12)
.L_12:
        /*002c*/ 	.word	0x00000000
        /*0030*/ 	.short	0x0002
        /*0032*/ 	.short	0x0010
        /*0034*/ 	.byte	0x00, 0xf4, 0x21, 0x00


	//----- nvinfo : EIATTR_KPARAM_INFO
	.align		4
.L_13:
        /*0038*/ 	.byte	0x04, 0x17
        /*003a*/ 	.short	(.L_15 - .L_14)
.L_14:
        /*003c*/ 	.word	0x00000000
        /*0040*/ 	.short	0x0001
        /*0042*/ 	.short	0x0008
        /*0044*/ 	.byte	0x00, 0xf4, 0x21, 0x00


	//----- nvinfo : EIATTR_KPARAM_INFO
	.align		4
.L_15:
        /*0048*/ 	.byte	0x04, 0x17
        /*004a*/ 	.short	(.L_17 - .L_16)
.L_16:
        /*004c*/ 	.word	0x00000000
        /*0050*/ 	.short	0x0000
        /*0052*/ 	.short	0x0000
        /*0054*/ 	.byte	0x00, 0xf4, 0x21, 0x00


	//----- nvinfo : EIATTR_SPARSE_MMA_MASK
	.align		4
.L_17:
        /*0058*/ 	.byte	0x03, 0x50
        /*005a*/ 	.short	0x0000


	//----- nvinfo : EIATTR_MAXREG_COUNT
	.align		4
        /*005c*/ 	.byte	0x03, 0x1b
        /*005e*/ 	.short	0x00ff


	//----- nvinfo : EIATTR_VRC_CTA_INIT_COUNT
	.align		4
        /*0060*/ 	.byte	0x02, 0x4a
	.zero		1
	.zero		1


	//----- nvinfo : EIATTR_EXIT_INSTR_OFFSETS
	.align		4
        /*0064*/ 	.byte	0x04, 0x1c
        /*0066*/ 	.short	(.L_19 - .L_18)


	//   ....[0]....
.L_18:
        /*0068*/ 	.word	0x00000120


	//   ....[1]....
        /*006c*/ 	.word	0x00000140


	//----- nvinfo : EIATTR_REQNTID
	.align		4
.L_19:
        /*0070*/ 	.byte	0x04, 0x10
        /*0072*/ 	.short	(.L_21 - .L_20)
.L_20:
        /*0074*/ 	.word	0x00000080
        /*0078*/ 	.word	0x00000001
        /*007c*/ 	.word	0x00000001


	//----- nvinfo : EIATTR_CBANK_PARAM_SIZE
	.align		4
.L_21:
        /*0080*/ 	.byte	0x03, 0x19
        /*0082*/ 	.short	0x0028


	//----- nvinfo : EIATTR_PARAM_CBANK
	.align		4
        /*0084*/ 	.byte	0x04, 0x0a
        /*0086*/ 	.short	(.L_23 - .L_22)
	.align		4
.L_22:
        /*0088*/ 	.word	index@(.nv.constant0.triton_poi_fused_add_0)
        /*008c*/ 	.short	0x0380
        /*008e*/ 	.short	0x0028


	//----- nvinfo : EIATTR_SW_WAR
	.align		4
.L_23:
        /*0090*/ 	.byte	0x04, 0x36
        /*0092*/ 	.short	(.L_25 - .L_24)
.L_24:
        /*0094*/ 	.word	0x00000000
.L_25:


//--------------------- .nv.compat                --------------------------
	.section	.nv.compat,"",@"SHT_CUDA_COMPAT_INFO"
	.align	4
        /*0000*/ 	.byte	0x02, 0x02, 0x01, 0x00, 0x02, 0x05, 0x05, 0x00, 0x02, 0x03, 0x00, 0x00, 0x02, 0x06, 0x01, 0x00


//--------------------- .nv.callgraph             --------------------------
	.section	.nv.callgraph,"",@"SHT_CUDA_CALLGRAPH"
	.align	4
	.sectionentsize	8
	.align		4
        /*0000*/ 	.word	0x00000000
	.align		4
        /*0004*/ 	.word	0xffffffff
	.align		4
        /*0008*/ 	.word	0x00000000
	.align		4
        /*000c*/ 	.word	0xfffffffe
	.align		4
        /*0010*/ 	.word	0x00000000
	.align		4
        /*0014*/ 	.word	0xfffffffd
	.align		4
        /*0018*/ 	.word	0x00000000
	.align		4
        /*001c*/ 	.word	0xfffffffc


//--------------------- .text.triton_poi_fused_add_0 --------------------------
	.section	.text.triton_poi_fused_add_0,"ax",@progbits
	.align	128
        .global         triton_poi_fused_add_0
        .type           triton_poi_fused_add_0,@function
        .size           triton_poi_fused_add_0,(.L_x_1 - triton_poi_fused_add_0)
        .other          triton_poi_fused_add_0,@"STO_CUDA_ENTRY STV_DEFAULT"
triton_poi_fused_add_0:
.text.triton_poi_fused_add_0:
[----:B------:R-:W0:Y:S01]  /*0000*/  LDC R1, c[0x0][0x37c] ;  /* 0x0000df00ff017b82 */ /* 0x000e220000000800 */
[----:B------:R-:W1:Y:S07]  /*0010*/  S2R R0, SR_TID.X ;  /* 0x0000000000007919 */ /* 0x000e6e0000002100 */
[----:B------:R-:W2:Y:S01]  /*0020*/  LDC.64 R2, c[0x0][0x380] ;  /* 0x0000e000ff027b82 */ /* 0x000ea20000000a00 */
[----:B------:R-:W3:Y:S01]  /*0030*/  LDCU.64 UR4, c[0x0][0x358] ;  /* 0x00006b00ff0477ac */ /* 0x000ee20008000a00 */
[----:B------:R-:W-:Y:S01]  /*0040*/  PRMT R11, RZ, 0x7610, R11 ;  /* 0x00007610ff0b7816 */ /* 0x000fe2000000000b */
[----:B------:R-:W4:Y:S05]  /*0050*/  S2R R9, SR_CTAID.X ;  /* 0x0000000000097919 */ /* 0x000f2a0000002500 */
[----:B------:R-:W5:Y:S08]  /*0060*/  LDC.64 R4, c[0x0][0x388] ;  /* 0x0000e200ff047b82 */ /* 0x000f700000000a00 */
[----:B------:R-:W0:Y:S01]  /*0070*/  LDC.64 R6, c[0x0][0x390] ;  /* 0x0000e400ff067b82 */ /* 0x000e220000000a00 */
[----:B-1----:R-:W-:-:S04]  /*0080*/  LOP3.LUT R0, R0, 0x7f, RZ, 0xc0, !PT ;  /* 0x0000007f00007812 */ /* 0x002fc800078ec0ff */
[----:B----4-:R-:W-:Y:S02]  /*0090*/  LEA R9, R9, R0, 0x7 ;  /* 0x0000000009097211 */ /* 0x010fe400078e38ff */
[----:B------:R-:W-:-:S03]  /*00a0*/  PRMT R0, RZ, 0x7610, R0 ;  /* 0x00007610ff007816 */ /* 0x000fc60000000000 */
[C---:B------:R-:W-:Y:S01]  /*00b0*/  ISETP.GE.AND P0, PT, R9.reuse, 0x7800, PT ;  /* 0x000078000900780c */ /* 0x040fe20003f06270 */
[----:B--2---:R-:W-:-:S04]  /*00c0*/  IMAD.WIDE R2, R9, 0x2, R2 ;  /* 0x0000000209027825 */ /* 0x004fc800078e0202 */
[----:B-----5:R-:W-:-:S08]  /*00d0*/  IMAD.WIDE R4, R9, 0x2, R4 ;  /* 0x0000000209047825 */ /* 0x020fd000078e0204 */
[----:B---3--:R-:W2:Y:S04]  /*00e0*/  @!P0 LDG.E.U16 R0, desc[UR4][R2.64] ;  /* 0x0000000402008981 */ /* 0x008ea8000c1e1500 */
[----:B------:R-:W2:Y:S01]  /*00f0*/  @!P0 LDG.E.U16 R11, desc[UR4][R4.64] ;  /* 0x00000004040b8981 */ /* 0x000ea2000c1e1500 */
[----:B0-----:R-:W-:-:S04]  /*0100*/  IMAD.WIDE R6, R9, 0x2, R6 ;  /* 0x0000000209067825 */ /* 0x001fc800078e0206 */
[----:B--2---:R-:W-:Y:S01]  /*0110*/  HADD2.BF16_V2 R0, R0.H0_H0, R11.H0_H0 ;  /* 0x2000000b00007230 */ /* 0x004fe20000200800 */
[----:B------:R-:W-:Y:S06]  /*0120*/  @P0 EXIT ;  /* 0x000000000000094d */ /* 0x000fec0003800000 */
[----:B------:R-:W-:Y:S01]  /*0130*/  STG.E.U16 desc[UR4][R6.64], R0 ;  /* 0x0000000006007986 */ /* 0x000fe2000c101504 */
[----:B------:R-:W-:Y:S05]  /*0140*/  EXIT ;  /* 0x000000000000794d */ /* 0x000fea0003800000 */
.L_x_0:
[----:B------:R-:W-:-:S00]  /*0150*/  BRA `(.L_x_0) ;  /* 0xfffffffc00fc7947 */ /* 0x000fc0000383ffff */
[----:B------:R-:W-:-:S00]  /*0160*/  NOP ;  /* 0x0000000000007918 */ /* 0x000fc00000000000 */
        /* <DEDUP_REMOVED lines=9> */
.L_x_1:


//--------------------- .nv.shared.reserved.0     --------------------------
	.section	.nv.shared.reserved.0,"aw",@nobits
	.weak		__nv_reservedSMEM_offset_0_alias
	.size		__nv_reservedSMEM_offset_0_alias, 0, 64
	.other		__nv_reservedSMEM_offset_0_alias,@"STO_CUDA_RESERVED_SHARED STV_DEFAULT"
__nv_reservedSMEM_offset_0_alias:
	.zero		0
	.zero		64


//--------------------- .nv.constant0.triton_poi_fused_add_0 --------------------------
	.section	.nv.constant0.triton_poi_fused_add_0,"a",@progbits
	.sectionflags	@""
	.align	4
.nv.constant0.triton_poi_fused_add_0:
	.zero		936


//--------------------- SYMBOLS --------------------------

	.type		.nv.reservedSmem.offset0,@object
	.size		.nv.reservedSmem.offset0,0x4
